//
// Generated by NVIDIA NVVM Compiler
//
// Compiler Build ID: CL-36424714
// Cuda compilation tools, release 13.0, V13.0.88
// Based on NVVM 20.0.0
//

.version 9.0
.target sm_100
.address_size 64

	// .globl	_Z16boost_brightnessv

.visible .entry _Z16boost_brightnessv()
{


	ret;

}


// ===== COMPILED SASS (sm_100) =====

	.target	sm_100

	.elftype	@"ET_EXEC"


//--------------------- .note.nv.tkinfo           --------------------------
	.section	.note.nv.tkinfo,"",@"SHT_NOTE"
	.sectionflags	@"SHF_NOTE_NV_TKINFO"
	.tkinfo
        /*0018*/ 	.word	0x00000002
        /*0030*/ 	.string	""
        /*0030*/ 	.string	"ptxas"
        /*0030*/ 	.string	"Cuda compilation tools, release 13.0, V13.0.88"
        /*0030*/ 	.string	"Build cuda_13.0.r13.0/compiler.36424714_0"
        /*0030*/ 	.string	"-arch sm_100 -m 64 "



//--------------------- .note.nv.cuinfo           --------------------------
	.section	.note.nv.cuinfo,"",@"SHT_NOTE"
	.sectionflags	@"SHF_NOTE_NV_CUINFO"
        /*0018*/ 	.short	0x0002
        /*001a*/ 	.short	0x0064
        /*001c*/ 	.short	0x0082
	.zero		2


//--------------------- .nv.info                  --------------------------
	.section	.nv.info,"",@"SHT_CUDA_INFO"
	.align	4


	//----- nvinfo : EIATTR_REGCOUNT
	.align		4
        /*0000*/ 	.byte	0x04, 0x2f
        /*0002*/ 	.short	(.L_1 - .L_0)
	.align		4
.L_0:
        /*0004*/ 	.word	index@(_Z16boost_brightnessv)
        /*0008*/ 	.word	0x00000004


	//----- nvinfo : EIATTR_FRAME_SIZE
	.align		4
.L_1:
        /*000c*/ 	.byte	0x04, 0x11
        /*000e*/ 	.short	(.L_3 - .L_2)
	.align		4
.L_2:
        /*0010*/ 	.word	index@(_Z16boost_brightnessv)
        /*0014*/ 	.word	0x00000000


	//----- nvinfo : EIATTR_MIN_STACK_SIZE
	.align		4
.L_3:
        /*0018*/ 	.byte	0x04, 0x12
        /*001a*/ 	.short	(.L_5 - .L_4)
	.align		4
.L_4:
        /*001c*/ 	.word	index@(_Z16boost_brightnessv)
        /*0020*/ 	.word	0x00000000
.L_5:


//--------------------- .nv.compat                --------------------------
	.section	.nv.compat,"",@"SHT_CUDA_COMPAT_INFO"
	.align	4
        /*0000*/ 	.byte	0x02, 0x09, 0x00, 0x00, 0x02, 0x02, 0x01, 0x00, 0x02, 0x05, 0x05, 0x00, 0x03, 0x07, 0x01, 0x01
        /*0010*/ 	.byte	0x02, 0x03, 0x00, 0x00, 0x02, 0x06, 0x01, 0x00, 0x04, 0x0b, 0x08, 0x00, 0x09, 0x00, 0x00, 0x00
        /*0020*/ 	.byte	0x00, 0x00, 0x00, 0x00


//--------------------- .nv.info._Z16boost_brightnessv --------------------------
	.section	.nv.info._Z16boost_brightnessv,"",@"SHT_CUDA_INFO"
	.sectionflags	@""
	.align	4


	//----- nvinfo : EIATTR_CUDA_API_VERSION
	.align		4
        /*0000*/ 	.byte	0x04, 0x37
        /*0002*/ 	.short	(.L_7 - .L_6)
.L_6:
        /*0004*/ 	.word	0x00000082


	//----- nvinfo : EIATTR_SPARSE_MMA_MASK
	.align		4
.L_7:
        /*0008*/ 	.byte	0x03, 0x50
        /*000a*/ 	.short	0x0000


	//----- nvinfo : EIATTR_MAXREG_COUNT
	.align		4
        /*000c*/ 	.byte	0x03, 0x1b
        /*000e*/ 	.short	0x00ff


	//----- nvinfo : EIATTR_MERCURY_ISA_VERSION
	.align		4
        /*0010*/ 	.byte	0x03, 0x5f
        /*0012*/ 	.short	0x0101


	//----- nvinfo : EIATTR_VRC_CTA_INIT_COUNT
	.align		4
        /*0014*/ 	.byte	0x02, 0x4a
	.zero		1
	.zero		1


	//----- nvinfo : EIATTR_EXIT_INSTR_OFFSETS
	.align		4
        /*0018*/ 	.byte	0x04, 0x1c
        /*001a*/ 	.short	(.L_9 - .L_8)


	//   ....[0]....
.L_8:
        /*001c*/ 	.word	0x00000010


	//----- nvinfo : EIATTR_SW_WAR
	.align		4
.L_9:
        /*0020*/ 	.byte	0x04, 0x36
        /*0022*/ 	.short	(.L_11 - .L_10)
.L_10:
        /*0024*/ 	.word	0x00000008
.L_11:


//--------------------- .nv.callgraph             --------------------------
	.section	.nv.callgraph,"",@"SHT_CUDA_CALLGRAPH"
	.align	4
	.sectionentsize	8
	.align		4
        /*0000*/ 	.word	0x00000000
	.align		4
        /*0004*/ 	.word	0xffffffff
	.align		4
        /*0008*/ 	.word	0x00000000
	.align		4
        /*000c*/ 	.word	0xfffffffe
	.align		4
        /*0010*/ 	.word	0x00000000
	.align		4
        /*0014*/ 	.word	0xfffffffd
	.align		4
        /*0018*/ 	.word	0x00000000
	.align		4
        /*001c*/ 	.word	0xfffffffc


//--------------------- .text._Z16boost_brightnessv --------------------------
	.section	.text._Z16boost_brightnessv,"ax",@progbits
	.align	128
        .global         _Z16boost_brightnessv
        .type           _Z16boost_brightnessv,@function
        .size           _Z16boost_brightnessv,(.L_x_1 - _Z16boost_brightnessv)
        .other          _Z16boost_brightnessv,@"STO_CUDA_ENTRY STV_DEFAULT"
_Z16boost_brightnessv:
.text._Z16boost_brightnessv:
[----:B------:R-:W-:Y:S01]  /*0000*/  LDC R1, c[0x0][0x37c] ;  /* 0x0000df00ff017b82 */ /* 0x000fe20000000800 */
[----:B------:R-:W-:Y:S05]  /*0010*/  EXIT ;  /* 0x000000000000794d */ /* 0x000fea0003800000 */
.L_x_0:
[----:B------:R-:W-:-:S00]  /*0020*/  BRA `(.L_x_0) ;  /* 0xfffffffc00fc7947 */ /* 0x000fc0000383ffff */
[----:B------:R-:W-:-:S00]  /*0030*/  NOP ;  /* 0x0000000000007918 */ /* 0x000fc00000000000 */
        /* <DEDUP_REMOVED lines=12> */
.L_x_1:


//--------------------- .nv.shared.reserved.0     --------------------------
	.section	.nv.shared.reserved.0,"aw",@nobits
	.weak		__nv_reservedSMEM_offset_0_alias
	.size		__nv_reservedSMEM_offset_0_alias, 0, 64
	.other		__nv_reservedSMEM_offset_0_alias,@"STO_CUDA_RESERVED_SHARED STV_DEFAULT"
__nv_reservedSMEM_offset_0_alias:
	.zero		0
	.zero		64


//--------------------- .nv.constant0._Z16boost_brightnessv --------------------------
	.section	.nv.constant0._Z16boost_brightnessv,"a",@progbits
	.sectionflags	@""
	.align	4
.nv.constant0._Z16boost_brightnessv:
	.zero		896


//--------------------- SYMBOLS --------------------------

	.type		.nv.reservedSmem.offset0,@object
	.size		.nv.reservedSmem.offset0,0x4
